	.headerflags	@"EF_CUDA_TEXMODE_UNIFIED EF_CUDA_64BIT_ADDRESS EF_CUDA_ACCELERATORS EF_CUDA_SM90 EF_CUDA_VIRTUAL_SM(EF_CUDA_SM90)"
	.elftype	@"ET_EXEC"


//--------------------- .nv.info                  --------------------------
	.section	.nv.info,"",@"SHT_CUDA_INFO"
	.align	4


	//----- nvinfo : EIATTR_REGCOUNT
	.align		4
        /*0000*/ 	.byte	0x04, 0x2f
        /*0002*/ 	.short	(.L_3 - .L_2)
	.align		4
.L_2:
        /*0004*/ 	.word	index@(triton_poi_fused__native_batch_norm_legit_no_training_convolution_6)
        /*0008*/ 	.word	0x00000016


	//----- nvinfo : EIATTR_MIN_STACK_SIZE
	.align		4
.L_3:
        /*000c*/ 	.byte	0x04, 0x12
        /*000e*/ 	.short	(.L_5 - .L_4)
	.align		4
.L_4:
        /*0010*/ 	.word	index@(triton_poi_fused__native_batch_norm_legit_no_training_convolution_6)
        /*0014*/ 	.word	0x00000000


	//----- nvinfo : EIATTR_FRAME_SIZE
	.align		4
.L_5:
        /*0018*/ 	.byte	0x04, 0x11
        /*001a*/ 	.short	(.L_7 - .L_6)
	.align		4
.L_6:
        /*001c*/ 	.word	index@(triton_poi_fused__native_batch_norm_legit_no_training_convolution_6)
        /*0020*/ 	.word	0x00000000


	//----- nvinfo : EIATTR_MIN_STACK_SIZE
	.align		4
.L_7:
        /*0024*/ 	.byte	0x04, 0x12
        /*0026*/ 	.short	(.L_9 - .L_8)
	.align		4
.L_8:
        /*0028*/ 	.word	index@(triton_poi_fused__native_batch_norm_legit_no_training_convolution_6)
        /*002c*/ 	.word	0x00000000
.L_9:


//--------------------- .nv.info.triton_poi_fused__native_batch_norm_legit_no_training_convolution_6 --------------------------
	.section	.nv.info.triton_poi_fused__native_batch_norm_legit_no_training_convolution_6,"",@"SHT_CUDA_INFO"
	.sectionflags	@""
	.align	4


	//----- nvinfo : EIATTR_CUDA_API_VERSION
	.align		4
        /*0000*/ 	.byte	0x04, 0x37
        /*0002*/ 	.short	(.L_11 - .L_10)
.L_10:
        /*0004*/ 	.word	0x0000007c


	//----- nvinfo : EIATTR_KPARAM_INFO
	.align		4
.L_11:
        /*0008*/ 	.byte	0x04, 0x17
        /*000a*/ 	.short	(.L_13 - .L_12)
.L_12:
        /*000c*/ 	.word	0x00000000
        /*0010*/ 	.short	0x0007
        /*0012*/ 	.short	0x0038
        /*0014*/ 	.byte	0x00, 0xf0, 0x11, 0x00


	//----- nvinfo : EIATTR_KPARAM_INFO
	.align		4
.L_13:
        /*0018*/ 	.byte	0x04, 0x17
        /*001a*/ 	.short	(.L_15 - .L_14)
.L_14:
        /*001c*/ 	.word	0x00000000
        /*0020*/ 	.short	0x0006
        /*0022*/ 	.short	0x0030
        /*0024*/ 	.byte	0x00, 0xf4, 0x21, 0x00


	//----- nvinfo : EIATTR_KPARAM_INFO
	.align		4
.L_15:
        /*0028*/ 	.byte	0x04, 0x17
        /*002a*/ 	.short	(.L_17 - .L_16)
.L_16:
        /*002c*/ 	.word	0x00000000
        /*0030*/ 	.short	0x0005
        /*0032*/ 	.short	0x0028
        /*0034*/ 	.byte	0x00, 0xf4, 0x21, 0x00


	//----- nvinfo : EIATTR_KPARAM_INFO
	.align		4
.L_17:
        /*0038*/ 	.byte	0x04, 0x17
        /*003a*/ 	.short	(.L_19 - .L_18)
.L_18:
        /*003c*/ 	.word	0x00000000
        /*0040*/ 	.short	0x0004
        /*0042*/ 	.short	0x0020
        /*0044*/ 	.byte	0x00, 0xf4, 0x21, 0x00


	//----- nvinfo : EIATTR_KPARAM_INFO
	.align		4
.L_19:
        /*0048*/ 	.byte	0x04, 0x17
        /*004a*/ 	.short	(.L_21 - .L_20)
.L_20:
        /*004c*/ 	.word	0x00000000
        /*0050*/ 	.short	0x0003
        /*0052*/ 	.short	0x0018
        /*0054*/ 	.byte	0x00, 0xf4, 0x21, 0x00


	//----- nvinfo : EIATTR_KPARAM_INFO
	.align		4
.L_21:
        /*0058*/ 	.byte	0x04, 0x17
        /*005a*/ 	.short	(.L_23 - .L_22)
.L_22:
        /*005c*/ 	.word	0x00000000
        /*0060*/ 	.short	0x0002
        /*0062*/ 	.short	0x0010
        /*0064*/ 	.byte	0x00, 0xf4, 0x21, 0x00


	//----- nvinfo : EIATTR_KPARAM_INFO
	.align		4
.L_23:
        /*0068*/ 	.byte	0x04, 0x17
        /*006a*/ 	.short	(.L_25 - .L_24)
.L_24:
        /*006c*/ 	.word	0x00000000
        /*0070*/ 	.short	0x0001
        /*0072*/ 	.short	0x0008
        /*0074*/ 	.byte	0x00, 0xf4, 0x21, 0x00


	//----- nvinfo : EIATTR_KPARAM_INFO
	.align		4
.L_25:
        /*0078*/ 	.byte	0x04, 0x17
        /*007a*/ 	.short	(.L_27 - .L_26)
.L_26:
        /*007c*/ 	.word	0x00000000
        /*0080*/ 	.short	0x0000
        /*0082*/ 	.short	0x0000
        /*0084*/ 	.byte	0x00, 0xf4, 0x21, 0x00


	//----- nvinfo : EIATTR_SPARSE_MMA_MASK
	.align		4
.L_27:
        /*0088*/ 	.byte	0x03, 0x50
        /*008a*/ 	.short	0x0000


	//----- nvinfo : EIATTR_MAXREG_COUNT
	.align		4
        /*008c*/ 	.byte	0x03, 0x1b
        /*008e*/ 	.short	0x00ff


	//----- nvinfo : EIATTR_EXIT_INSTR_OFFSETS
	.align		4
        /*0090*/ 	.byte	0x04, 0x1c
        /*0092*/ 	.short	(.L_29 - .L_28)


	//   ....[0]....
.L_28:
        /*0094*/ 	.word	0x00000380


	//----- nvinfo : EIATTR_REQNTID
	.align		4
.L_29:
        /*0098*/ 	.byte	0x04, 0x10
        /*009a*/ 	.short	(.L_31 - .L_30)
.L_30:
        /*009c*/ 	.word	0x00000080
        /*00a0*/ 	.word	0x00000001
        /*00a4*/ 	.word	0x00000001


	//----- nvinfo : EIATTR_CBANK_PARAM_SIZE
	.align		4
.L_31:
        /*00a8*/ 	.byte	0x03, 0x19
        /*00aa*/ 	.short	0x003c


	//----- nvinfo : EIATTR_PARAM_CBANK
	.align		4
        /*00ac*/ 	.byte	0x04, 0x0a
        /*00ae*/ 	.short	(.L_33 - .L_32)
	.align		4
.L_32:
        /*00b0*/ 	.word	index@(.nv.constant0.triton_poi_fused__native_batch_norm_legit_no_training_convolution_6)
        /*00b4*/ 	.short	0x0210
        /*00b6*/ 	.short	0x003c


	//----- nvinfo : EIATTR_SW_WAR
	.align		4
.L_33:
        /*00b8*/ 	.byte	0x04, 0x36
        /*00ba*/ 	.short	(.L_35 - .L_34)
.L_34:
        /*00bc*/ 	.word	0x00000008
.L_35:


//--------------------- .nv.callgraph             --------------------------
	.section	.nv.callgraph,"",@"SHT_CUDA_CALLGRAPH"
	.align	4
	.sectionentsize	8
	.align		4
        /*0000*/ 	.word	0x00000000
	.align		4
        /*0004*/ 	.word	0xffffffff
	.align		4
        /*0008*/ 	.word	0x00000000
	.align		4
        /*000c*/ 	.word	0xfffffffe
	.align		4
        /*0010*/ 	.word	0x00000000
	.align		4
        /*0014*/ 	.word	0xfffffffd
	.align		4
        /*0018*/ 	.word	0x00000000
	.align		4
        /*001c*/ 	.word	0xfffffffc


//--------------------- .nv.constant4             --------------------------
	.section	.nv.constant4,"a",@progbits
	.align	8
	.align		8
.nv.constant4:
        /*0000*/ 	.dword	_$_str
	.align		8
        /*0008*/ 	.dword	_$_str_$_2


//--------------------- .text.triton_poi_fused__native_batch_norm_legit_no_training_convolution_6 --------------------------
	.section	.text.triton_poi_fused__native_batch_norm_legit_no_training_convolution_6,"ax",@progbits
	.align	128
        .global         triton_poi_fused__native_batch_norm_legit_no_training_convolution_6
        .type           triton_poi_fused__native_batch_norm_legit_no_training_convolution_6,@function
        .size           triton_poi_fused__native_batch_norm_legit_no_training_convolution_6,(.L_x_1 - triton_poi_fused__native_batch_norm_legit_no_training_convolution_6)
        .other          triton_poi_fused__native_batch_norm_legit_no_training_convolution_6,@"STO_CUDA_ENTRY STV_DEFAULT"
triton_poi_fused__native_batch_norm_legit_no_training_convolution_6:
.text.triton_poi_fused__native_batch_norm_legit_no_training_convolution_6:
[----:B------:R-:W-:Y:S01]  /*0000*/  LDC R1, c[0x0][0x28] ;  /* 0x00000a00ff017b82 */ /* 0x000fe20000000800 */
[----:B------:R-:W1:Y:S07]  /*0010*/  S2R R0, SR_TID.X ;  /* 0x0000000000007919 */ /* 0x000e6e0000002100 */
[----:B------:R-:W2:Y:S01]  /*0020*/  LDC.64 R14, c[0x0][0x228] ;  /* 0x00008a00ff0e7b82 */ /* 0x000ea20000000a00 */
[----:B------:R-:W-:Y:S01]  /*0030*/  ULDC.64 UR4, c[0x0][0x208] ;  /* 0x0000820000047ab9 */ /* 0x000fe20000000a00 */
[----:B------:R-:W3:Y:S06]  /*0040*/  S2R R5, SR_CTAID.X ;  /* 0x0000000000057919 */ /* 0x000eec0000002500 */
[----:B------:R-:W4:Y:S08]  /*0050*/  LDC.64 R10, c[0x0][0x218] ;  /* 0x00008600ff0a7b82 */ /* 0x000f300000000a00 */
[----:B------:R-:W5:Y:S08]  /*0060*/  LDC.64 R12, c[0x0][0x220] ;  /* 0x00008800ff0c7b82 */ /* 0x000f700000000a00 */
[----:B------:R-:W4:Y:S01]  /*0070*/  LDC.64 R16, c[0x0][0x230] ;  /* 0x00008c00ff107b82 */ /* 0x000f220000000a00 */
[----:B-1----:R-:W-:-:S02]  /*0080*/  SHF.L.U32 R0, R0, 0x1, RZ ;  /* 0x0000000100007819 */ /* 0x002fc400000006ff */
[----:B---3--:R-:W-:Y:S02]  /*0090*/  SHF.R.S32.HI R3, RZ, 0x17, R5 ;  /* 0x00000017ff037819 */ /* 0x008fe40000011405 */
[----:B------:R-:W-:Y:S02]  /*00a0*/  LOP3.LUT R0, R0, 0xfe, RZ, 0xc0, !PT ;  /* 0x000000fe00007812 */ /* 0x000fe400078ec0ff */
[----:B------:R-:W-:Y:S02]  /*00b0*/  SGXT R3, R3, 0x1 ;  /* 0x000000010303781a */ /* 0x000fe40000000200 */
[----:B------:R-:W-:Y:S02]  /*00c0*/  LEA R0, R5, R0, 0x8 ;  /* 0x0000000005007211 */ /* 0x000fe400078e40ff */
[----:B------:R-:W1:Y:S02]  /*00d0*/  LDC.64 R4, c[0x0][0x238] ;  /* 0x00008e00ff047b82 */ /* 0x000e640000000a00 */
[----:B------:R-:W-:-:S04]  /*00e0*/  LEA.HI R3, R3, R0, RZ, 0x4 ;  /* 0x0000000003037211 */ /* 0x000fc800078f20ff */
[--C-:B------:R-:W-:Y:S02]  /*00f0*/  SHF.R.S32.HI R2, RZ, 0x4, R3.reuse ;  /* 0x00000004ff027819 */ /* 0x100fe40000011403 */
[----:B------:R-:W-:-:S04]  /*0100*/  SHF.R.S32.HI R3, RZ, 0x1f, R3 ;  /* 0x0000001fff037819 */ /* 0x000fc80000011403 */
[----:B------:R-:W-:-:S04]  /*0110*/  LEA.HI R3, R3, R2, RZ, 0x9 ;  /* 0x0000000203037211 */ /* 0x000fc800078f48ff */
[----:B------:R-:W-:-:S04]  /*0120*/  LOP3.LUT R3, R3, 0xfffffe00, RZ, 0xc0, !PT ;  /* 0xfffffe0003037812 */ /* 0x000fc800078ec0ff */
[----:B------:R-:W-:Y:S02]  /*0130*/  IADD3 R19, R2, -R3, RZ ;  /* 0x8000000302137210 */ /* 0x000fe40007ffe0ff */
[----:B------:R-:W3:Y:S03]  /*0140*/  LDC.64 R2, c[0x0][0x210] ;  /* 0x00008400ff027b82 */ /* 0x000ee60000000a00 */
[----:B--2---:R-:W-:-:S05]  /*0150*/  IMAD.WIDE R14, R19, 0x4, R14 ;  /* 0x00000004130e7825 */ /* 0x004fca00078e020e */
[----:B------:R2:W2:Y:S01]  /*0160*/  LDG.E.EL R18, desc[UR4][R14.64] ;  /* 0x000000040e127981 */ /* 0x0004a2000c2e1900 */
[----:B----4-:R-:W-:-:S04]  /*0170*/  IMAD.WIDE R10, R19, 0x4, R10 ;  /* 0x00000004130a7825 */ /* 0x010fc800078e020a */
[----:B-----5:R-:W-:Y:S01]  /*0180*/  IMAD.WIDE R12, R19, 0x4, R12 ;  /* 0x00000004130c7825 */ /* 0x020fe200078e020c */
[----:B------:R4:W5:Y:S04]  /*0190*/  LDG.E.EL R8, desc[UR4][R10.64] ;  /* 0x000000040a087981 */ /* 0x000968000c2e1900 */
[----:B------:R-:W5:Y:S01]  /*01a0*/  LDG.E.EL R9, desc[UR4][R12.64] ;  /* 0x000000040c097981 */ /* 0x000f62000c2e1900 */
[----:B---3--:R-:W-:-:S05]  /*01b0*/  IMAD.WIDE R2, R0, 0x4, R2 ;  /* 0x0000000400027825 */ /* 0x008fca00078e0202 */
[----:B------:R-:W5:Y:S01]  /*01c0*/  LDG.E.64 R6, desc[UR4][R2.64] ;  /* 0x0000000402067981 */ /* 0x000f62000c1e1b00 */
[----:B0-2---:R-:W-:-:S04]  /*01d0*/  IMAD.WIDE R14, R19, 0x4, R16 ;  /* 0x00000004130e7825 */ /* 0x005fc800078e0210 */
[----:B-1----:R-:W-:Y:S02]  /*01e0*/  IMAD.WIDE R16, R19, 0x4, R4 ;  /* 0x0000000413107825 */ /* 0x002fe400078e0204 */
[----:B------:R-:W2:Y:S01]  /*01f0*/  LDG.E.EL R14, desc[UR4][R14.64] ;  /* 0x000000040e0e7981 */ /* 0x000ea2000c2e1900 */
[----:B----4-:R-:W-:Y:S01]  /*0200*/  HFMA2.MMA R10, -RZ, RZ, 1.625, 0 ;  /* 0x3e800000ff0a7435 */ /* 0x010fe200000001ff */
[----:B------:R-:W0:Y:S02]  /*0210*/  LDC.64 R4, c[0x0][0x240] ;  /* 0x00009000ff047b82 */ /* 0x000e240000000a00 */
[----:B------:R-:W2:Y:S01]  /*0220*/  LDG.E.EL R17, desc[UR4][R16.64] ;  /* 0x0000000410117981 */ /* 0x000ea2000c2e1900 */
[----:B0-----:R-:W-:-:S04]  /*0230*/  IMAD.WIDE R4, R0, 0x4, R4 ;  /* 0x0000000400047825 */ /* 0x001fc800078e0204 */
[----:B------:R-:W-:-:S04]  /*0240*/  FADD R18, R18, 9.9999997473787516356e-06 ;  /* 0x3727c5ac12127421 */ /* 0x000fc80000000000 */
[----:B------:R-:W0:Y:S02]  /*0250*/  MUFU.SQRT R19, R18 ;  /* 0x0000001200137308 */ /* 0x000e240000002000 */
[C---:B0-----:R-:W-:Y:S02]  /*0260*/  FSETP.GT.AND P0, PT, R19.reuse, 8.50705917302346158658e+37, PT ;  /* 0x7e8000001300780b */ /* 0x041fe40003f04000 */
[----:B------:R-:W-:-:S11]  /*0270*/  FSETP.GEU.AND P1, PT, R19, 1.175494350822287508e-38, PT ;  /* 0x008000001300780b */ /* 0x000fd60003f2e000 */
[----:B------:R-:W-:-:S04]  /*0280*/  @P0 FMUL R19, R19, 0.25 ;  /* 0x3e80000013130820 */ /* 0x000fc80000400000 */
[----:B------:R-:W-:-:S06]  /*0290*/  @!P1 FMUL R19, R19, 16777216 ;  /* 0x4b80000013139820 */ /* 0x000fcc0000400000 */
[----:B------:R-:W0:Y:S01]  /*02a0*/  MUFU.RCP R19, R19 ;  /* 0x0000001300137308 */ /* 0x000e220000001000 */
[----:B------:R-:W-:Y:S01]  /*02b0*/  FSEL R10, R10, 1, P0 ;  /* 0x3f8000000a0a7808 */ /* 0x000fe20000000000 */
[--C-:B-----5:R-:W-:Y:S01]  /*02c0*/  FADD R6, R6, R8.reuse ;  /* 0x0000000806067221 */ /* 0x120fe20000000000 */
[----:B------:R-:W-:-:S03]  /*02d0*/  FADD R7, R7, R8 ;  /* 0x0000000807077221 */ /* 0x000fc60000000000 */
[----:B------:R-:W-:Y:S01]  /*02e0*/  @!P1 FMUL R10, R10, 16777216 ;  /* 0x4b8000000a0a9820 */ /* 0x000fe20000400000 */
[C---:B------:R-:W-:Y:S01]  /*02f0*/  FADD R8, -R9.reuse, R6 ;  /* 0x0000000609087221 */ /* 0x040fe20000000100 */
[----:B------:R-:W-:Y:S02]  /*0300*/  FADD R9, -R9, R7 ;  /* 0x0000000709097221 */ /* 0x000fe40000000100 */
[----:B0-----:R-:W-:-:S04]  /*0310*/  FMUL R10, R19, R10 ;  /* 0x0000000a130a7220 */ /* 0x001fc80000400000 */
[-C--:B------:R-:W-:Y:S01]  /*0320*/  FMUL R8, R8, R10.reuse ;  /* 0x0000000a08087220 */ /* 0x080fe20000400000 */
[----:B------:R-:W-:-:S03]  /*0330*/  FMUL R10, R9, R10 ;  /* 0x0000000a090a7220 */ /* 0x000fc60000400000 */
[C-C-:B--2---:R-:W-:Y:S01]  /*0340*/  FFMA R8, R14.reuse, R8, R17.reuse ;  /* 0x000000080e087223 */ /* 0x144fe20000000011 */
[----:B------:R-:W-:Y:S01]  /*0350*/  FFMA R9, R14, R10, R17 ;  /* 0x0000000a0e097223 */ /* 0x000fe20000000011 */
[----:B------:R-:W-:Y:S04]  /*0360*/  STG.E.64 desc[UR4][R2.64], R6 ;  /* 0x0000000602007986 */ /* 0x000fe8000c101b04 */
[----:B------:R-:W-:Y:S01]  /*0370*/  STG.E.64 desc[UR4][R4.64], R8 ;  /* 0x0000000804007986 */ /* 0x000fe2000c101b04 */
[----:B------:R-:W-:Y:S05]  /*0380*/  EXIT ;  /* 0x000000000000794d */ /* 0x000fea0003800000 */
.L_x_0:
[----:B------:R-:W-:-:S00]  /*0390*/  BRA `(.L_x_0) ;  /* 0xfffffffc00fc7947 */ /* 0x000fc0000383ffff */
[----:B------:R-:W-:-:S00]  /*03a0*/  NOP ;  /* 0x0000000000007918 */ /* 0x000fc00000000000 */
        /* <DEDUP_REMOVED lines=13> */
.L_x_1:


//--------------------- .nv.global.init           --------------------------
	.section	.nv.global.init,"aw",@progbits
.nv.global.init:
	.type		_$_str,@object
	.size		_$_str,(_$_str_$_2 - _$_str)
_$_str:
        /*0000*/ 	.byte	0x5f, 0x5f, 0x43, 0x55, 0x44, 0x41, 0x5f, 0x46, 0x54, 0x5a, 0x00
	.type		_$_str_$_2,@object
	.size		_$_str_$_2,(.L_1 - _$_str_$_2)
_$_str_$_2:
        /*000b*/ 	.byte	0x5f, 0x5f, 0x43, 0x55, 0x44, 0x41, 0x5f, 0x50, 0x52, 0x45, 0x43, 0x5f, 0x53, 0x51, 0x52, 0x54
        /*001b*/ 	.byte	0x00
.L_1:


//--------------------- .nv.constant0.triton_poi_fused__native_batch_norm_legit_no_training_convolution_6 --------------------------
	.section	.nv.constant0.triton_poi_fused__native_batch_norm_legit_no_training_convolution_6,"a",@progbits
	.sectionflags	@""
	.align	4
.nv.constant0.triton_poi_fused__native_batch_norm_legit_no_training_convolution_6:
	.zero		588
